//
// Generated by NVIDIA NVVM Compiler
//
// Compiler Build ID: CL-36424714
// Cuda compilation tools, release 13.0, V13.0.88
// Based on NVVM 20.0.0
//

.version 9.0
.target sm_100
.address_size 64

	// .globl	_Z11gpu_mat_mulPfS_S_ll

.visible .entry _Z11gpu_mat_mulPfS_S_ll(
	.param .u64 .ptr .align 1 _Z11gpu_mat_mulPfS_S_ll_param_0,
	.param .u64 .ptr .align 1 _Z11gpu_mat_mulPfS_S_ll_param_1,
	.param .u64 .ptr .align 1 _Z11gpu_mat_mulPfS_S_ll_param_2,
	.param .u64 _Z11gpu_mat_mulPfS_S_ll_param_3,
	.param .u64 _Z11gpu_mat_mulPfS_S_ll_param_4
)
{
	.reg .pred 	%p<12>;
	.reg .b32 	%r<10>;
	.reg .b32 	%f<68>;
	.reg .b64 	%rd<83>;

	ld.param.u64 	%rd30, [_Z11gpu_mat_mulPfS_S_ll_param_0];
	ld.param.u64 	%rd31, [_Z11gpu_mat_mulPfS_S_ll_param_1];
	ld.param.u64 	%rd29, [_Z11gpu_mat_mulPfS_S_ll_param_3];
	ld.param.u64 	%rd32, [_Z11gpu_mat_mulPfS_S_ll_param_4];
	cvta.to.global.u64 	%rd1, %rd31;
	cvta.to.global.u64 	%rd2, %rd30;
	mov.u32 	%r1, %ctaid.x;
	mov.u32 	%r2, %ntid.x;
	mov.u32 	%r3, %tid.x;
	mad.lo.s32 	%r4, %r1, %r2, %r3;
	cvt.u64.u32 	%rd3, %r4;
	setp.le.s64 	%p1, %rd32, %rd3;
	@%p1 bra 	$L__BB0_17;
	and.b64  	%rd33, %rd29, -4294967296;
	setp.ne.s64 	%p2, %rd33, 0;
	@%p2 bra 	$L__BB0_3;
	cvt.u32.u64 	%r5, %rd29;
	cvt.u32.u64 	%r6, %rd3;
	div.u32 	%r7, %r6, %r5;
	mul.lo.s32 	%r8, %r7, %r5;
	sub.s32 	%r9, %r6, %r8;
	cvt.u64.u32 	%rd75, %r7;
	cvt.u64.u32 	%rd76, %r9;
	bra.uni 	$L__BB0_4;
$L__BB0_3:
	div.s64 	%rd75, %rd3, %rd29;
	mul.lo.s64 	%rd34, %rd75, %rd29;
	sub.s64 	%rd76, %rd3, %rd34;
$L__BB0_4:
	setp.lt.s64 	%p3, %rd29, 1;
	mov.f32 	%f67, 0f00000000;
	@%p3 bra 	$L__BB0_16;
	and.b64  	%rd10, %rd29, 7;
	setp.lt.u64 	%p4, %rd29, 8;
	mov.f32 	%f67, 0f00000000;
	mov.b64 	%rd81, 0;
	@%p4 bra 	$L__BB0_8;
	and.b64  	%rd81, %rd29, 9223372036854775800;
	shl.b64 	%rd36, %rd76, 2;
	add.s64 	%rd78, %rd1, %rd36;
	shl.b64 	%rd13, %rd29, 5;
	shl.b64 	%rd37, %rd75, 2;
	add.s64 	%rd38, %rd37, %rd2;
	add.s64 	%rd77, %rd38, 16;
	shl.b64 	%rd15, %rd29, 2;
	mov.f32 	%f67, 0f00000000;
	mov.u64 	%rd79, %rd81;
$L__BB0_7:
	.pragma "nounroll";
	ld.global.f32 	%f17, [%rd77+-16];
	ld.global.f32 	%f18, [%rd78];
	fma.rn.f32 	%f19, %f17, %f18, %f67;
	ld.global.f32 	%f20, [%rd77+-12];
	add.s64 	%rd39, %rd78, %rd15;
	ld.global.f32 	%f21, [%rd39];
	fma.rn.f32 	%f22, %f20, %f21, %f19;
	ld.global.f32 	%f23, [%rd77+-8];
	add.s64 	%rd40, %rd39, %rd15;
	ld.global.f32 	%f24, [%rd40];
	fma.rn.f32 	%f25, %f23, %f24, %f22;
	ld.global.f32 	%f26, [%rd77+-4];
	add.s64 	%rd41, %rd40, %rd15;
	ld.global.f32 	%f27, [%rd41];
	fma.rn.f32 	%f28, %f26, %f27, %f25;
	ld.global.f32 	%f29, [%rd77];
	add.s64 	%rd42, %rd41, %rd15;
	ld.global.f32 	%f30, [%rd42];
	fma.rn.f32 	%f31, %f29, %f30, %f28;
	ld.global.f32 	%f32, [%rd77+4];
	add.s64 	%rd43, %rd42, %rd15;
	ld.global.f32 	%f33, [%rd43];
	fma.rn.f32 	%f34, %f32, %f33, %f31;
	ld.global.f32 	%f35, [%rd77+8];
	add.s64 	%rd44, %rd43, %rd15;
	ld.global.f32 	%f36, [%rd44];
	fma.rn.f32 	%f37, %f35, %f36, %f34;
	ld.global.f32 	%f38, [%rd77+12];
	add.s64 	%rd45, %rd44, %rd15;
	ld.global.f32 	%f39, [%rd45];
	fma.rn.f32 	%f67, %f38, %f39, %f37;
	add.s64 	%rd79, %rd79, -8;
	add.s64 	%rd78, %rd78, %rd13;
	add.s64 	%rd77, %rd77, 32;
	setp.ne.s64 	%p5, %rd79, 0;
	@%p5 bra 	$L__BB0_7;
$L__BB0_8:
	setp.eq.s64 	%p6, %rd10, 0;
	@%p6 bra 	$L__BB0_16;
	and.b64  	%rd23, %rd29, 3;
	setp.lt.u64 	%p7, %rd10, 4;
	@%p7 bra 	$L__BB0_11;
	add.s64 	%rd46, %rd81, %rd75;
	shl.b64 	%rd47, %rd46, 2;
	add.s64 	%rd48, %rd2, %rd47;
	ld.global.f32 	%f41, [%rd48];
	mad.lo.s64 	%rd49, %rd81, %rd29, %rd76;
	shl.b64 	%rd50, %rd49, 2;
	add.s64 	%rd51, %rd1, %rd50;
	ld.global.f32 	%f42, [%rd51];
	fma.rn.f32 	%f43, %f41, %f42, %f67;
	ld.global.f32 	%f44, [%rd48+4];
	shl.b64 	%rd52, %rd29, 2;
	add.s64 	%rd53, %rd51, %rd52;
	ld.global.f32 	%f45, [%rd53];
	fma.rn.f32 	%f46, %f44, %f45, %f43;
	ld.global.f32 	%f47, [%rd48+8];
	add.s64 	%rd54, %rd53, %rd52;
	ld.global.f32 	%f48, [%rd54];
	fma.rn.f32 	%f49, %f47, %f48, %f46;
	ld.global.f32 	%f50, [%rd48+12];
	add.s64 	%rd55, %rd54, %rd52;
	ld.global.f32 	%f51, [%rd55];
	fma.rn.f32 	%f67, %f50, %f51, %f49;
	add.s64 	%rd81, %rd81, 4;
$L__BB0_11:
	setp.eq.s64 	%p8, %rd23, 0;
	@%p8 bra 	$L__BB0_16;
	setp.eq.s64 	%p9, %rd23, 1;
	@%p9 bra 	$L__BB0_14;
	add.s64 	%rd56, %rd81, %rd75;
	shl.b64 	%rd57, %rd56, 2;
	add.s64 	%rd58, %rd2, %rd57;
	ld.global.f32 	%f53, [%rd58];
	mad.lo.s64 	%rd59, %rd81, %rd29, %rd76;
	shl.b64 	%rd60, %rd59, 2;
	add.s64 	%rd61, %rd1, %rd60;
	ld.global.f32 	%f54, [%rd61];
	fma.rn.f32 	%f55, %f53, %f54, %f67;
	ld.global.f32 	%f56, [%rd58+4];
	shl.b64 	%rd62, %rd29, 2;
	add.s64 	%rd63, %rd61, %rd62;
	ld.global.f32 	%f57, [%rd63];
	fma.rn.f32 	%f67, %f56, %f57, %f55;
	add.s64 	%rd81, %rd81, 2;
$L__BB0_14:
	and.b64  	%rd64, %rd29, 1;
	setp.eq.b64 	%p10, %rd64, 1;
	not.pred 	%p11, %p10;
	@%p11 bra 	$L__BB0_16;
	add.s64 	%rd65, %rd81, %rd75;
	shl.b64 	%rd66, %rd65, 2;
	add.s64 	%rd67, %rd2, %rd66;
	ld.global.f32 	%f58, [%rd67];
	mad.lo.s64 	%rd68, %rd81, %rd29, %rd76;
	shl.b64 	%rd69, %rd68, 2;
	add.s64 	%rd70, %rd1, %rd69;
	ld.global.f32 	%f59, [%rd70];
	fma.rn.f32 	%f67, %f58, %f59, %f67;
$L__BB0_16:
	ld.param.u64 	%rd74, [_Z11gpu_mat_mulPfS_S_ll_param_2];
	cvta.to.global.u64 	%rd71, %rd74;
	shl.b64 	%rd72, %rd3, 2;
	add.s64 	%rd73, %rd71, %rd72;
	st.global.f32 	[%rd73], %f67;
$L__BB0_17:
	ret;

}


// ===== COMPILED SASS (sm_100) =====

	.target	sm_100

	.elftype	@"ET_EXEC"


//--------------------- .note.nv.tkinfo           --------------------------
	.section	.note.nv.tkinfo,"",@"SHT_NOTE"
	.sectionflags	@"SHF_NOTE_NV_TKINFO"
	.tkinfo
        /*0018*/ 	.word	0x00000002
        /*0030*/ 	.string	""
        /*0030*/ 	.string	"ptxas"
        /*0030*/ 	.string	"Cuda compilation tools, release 13.0, V13.0.88"
        /*0030*/ 	.string	"Build cuda_13.0.r13.0/compiler.36424714_0"
        /*0030*/ 	.string	"-arch sm_100 -m 64 "



//--------------------- .note.nv.cuinfo           --------------------------
	.section	.note.nv.cuinfo,"",@"SHT_NOTE"
	.sectionflags	@"SHF_NOTE_NV_CUINFO"
        /*0018*/ 	.short	0x0002
        /*001a*/ 	.short	0x0064
        /*001c*/ 	.short	0x0082
	.zero		2


//--------------------- .nv.info                  --------------------------
	.section	.nv.info,"",@"SHT_CUDA_INFO"
	.align	4


	//----- nvinfo : EIATTR_REGCOUNT
	.align		4
        /*0000*/ 	.byte	0x04, 0x2f
        /*0002*/ 	.short	(.L_1 - .L_0)
	.align		4
.L_0:
        /*0004*/ 	.word	index@(_Z11gpu_mat_mulPfS_S_ll)
        /*0008*/ 	.word	0x00000020


	//----- nvinfo : EIATTR_FRAME_SIZE
	.align		4
.L_1:
        /*000c*/ 	.byte	0x04, 0x11
        /*000e*/ 	.short	(.L_3 - .L_2)
	.align		4
.L_2:
        /*0010*/ 	.word	index@($__internal_0_$__cuda_sm20_div_s64)
        /*0014*/ 	.word	0x00000000


	//----- nvinfo : EIATTR_FRAME_SIZE
	.align		4
.L_3:
        /*0018*/ 	.byte	0x04, 0x11
        /*001a*/ 	.short	(.L_5 - .L_4)
	.align		4
.L_4:
        /*001c*/ 	.word	index@(_Z11gpu_mat_mulPfS_S_ll)
        /*0020*/ 	.word	0x00000000


	//----- nvinfo : EIATTR_MIN_STACK_SIZE
	.align		4
.L_5:
        /*0024*/ 	.byte	0x04, 0x12
        /*0026*/ 	.short	(.L_7 - .L_6)
	.align		4
.L_6:
        /*0028*/ 	.word	index@(_Z11gpu_mat_mulPfS_S_ll)
        /*002c*/ 	.word	0x00000000
.L_7:


//--------------------- .nv.compat                --------------------------
	.section	.nv.compat,"",@"SHT_CUDA_COMPAT_INFO"
	.align	4
        /*0000*/ 	.byte	0x02, 0x09, 0x00, 0x00, 0x02, 0x02, 0x01, 0x00, 0x02, 0x05, 0x05, 0x00, 0x03, 0x07, 0x01, 0x01
        /*0010*/ 	.byte	0x02, 0x03, 0x00, 0x00, 0x02, 0x06, 0x01, 0x00, 0x04, 0x0b, 0x08, 0x00, 0x09, 0x00, 0x00, 0x00
        /*0020*/ 	.byte	0x00, 0x00, 0x00, 0x00


//--------------------- .nv.info._Z11gpu_mat_mulPfS_S_ll --------------------------
	.section	.nv.info._Z11gpu_mat_mulPfS_S_ll,"",@"SHT_CUDA_INFO"
	.sectionflags	@""
	.align	4


	//----- nvinfo : EIATTR_CUDA_API_VERSION
	.align		4
        /*0000*/ 	.byte	0x04, 0x37
        /*0002*/ 	.short	(.L_9 - .L_8)
.L_8:
        /*0004*/ 	.word	0x00000082


	//----- nvinfo : EIATTR_KPARAM_INFO
	.align		4
.L_9:
        /*0008*/ 	.byte	0x04, 0x17
        /*000a*/ 	.short	(.L_11 - .L_10)
.L_10:
        /*000c*/ 	.word	0x00000000
        /*0010*/ 	.short	0x0004
        /*0012*/ 	.short	0x0020
        /*0014*/ 	.byte	0x00, 0xf0, 0x21, 0x00


	//----- nvinfo : EIATTR_KPARAM_INFO
	.align		4
.L_11:
        /*0018*/ 	.byte	0x04, 0x17
        /*001a*/ 	.short	(.L_13 - .L_12)
.L_12:
        /*001c*/ 	.word	0x00000000
        /*0020*/ 	.short	0x0003
        /*0022*/ 	.short	0x0018
        /*0024*/ 	.byte	0x00, 0xf0, 0x21, 0x00


	//----- nvinfo : EIATTR_KPARAM_INFO
	.align		4
.L_13:
        /*0028*/ 	.byte	0x04, 0x17
        /*002a*/ 	.short	(.L_15 - .L_14)
.L_14:
        /*002c*/ 	.word	0x00000000
        /*0030*/ 	.short	0x0002
        /*0032*/ 	.short	0x0010
        /*0034*/ 	.byte	0x00, 0xf5, 0x21, 0x00


	//----- nvinfo : EIATTR_KPARAM_INFO
	.align		4
.L_15:
        /*0038*/ 	.byte	0x04, 0x17
        /*003a*/ 	.short	(.L_17 - .L_16)
.L_16:
        /*003c*/ 	.word	0x00000000
        /*0040*/ 	.short	0x0001
        /*0042*/ 	.short	0x0008
        /*0044*/ 	.byte	0x00, 0xf5, 0x21, 0x00


	//----- nvinfo : EIATTR_KPARAM_INFO
	.align		4
.L_17:
        /*0048*/ 	.byte	0x04, 0x17
        /*004a*/ 	.short	(.L_19 - .L_18)
.L_18:
        /*004c*/ 	.word	0x00000000
        /*0050*/ 	.short	0x0000
        /*0052*/ 	.short	0x0000
        /*0054*/ 	.byte	0x00, 0xf5, 0x21, 0x00


	//----- nvinfo : EIATTR_SPARSE_MMA_MASK
	.align		4
.L_19:
        /*0058*/ 	.byte	0x03, 0x50
        /*005a*/ 	.short	0x0000


	//----- nvinfo : EIATTR_MAXREG_COUNT
	.align		4
        /*005c*/ 	.byte	0x03, 0x1b
        /*005e*/ 	.short	0x00ff


	//----- nvinfo : EIATTR_MERCURY_ISA_VERSION
	.align		4
        /*0060*/ 	.byte	0x03, 0x5f
        /*0062*/ 	.short	0x0101


	//----- nvinfo : EIATTR_VRC_CTA_INIT_COUNT
	.align		4
        /*0064*/ 	.byte	0x02, 0x4a
	.zero		1
	.zero		1


	//----- nvinfo : EIATTR_EXIT_INSTR_OFFSETS
	.align		4
        /*0068*/ 	.byte	0x04, 0x1c
        /*006a*/ 	.short	(.L_21 - .L_20)


	//   ....[0]....
.L_20:
        /*006c*/ 	.word	0x00000080


	//   ....[1]....
        /*0070*/ 	.word	0x00000d50


	//----- nvinfo : EIATTR_CRS_STACK_SIZE
	.align		4
.L_21:
        /*0074*/ 	.byte	0x04, 0x1e
        /*0076*/ 	.short	(.L_23 - .L_22)
.L_22:
        /*0078*/ 	.word	0x00000000


	//----- nvinfo : EIATTR_CBANK_PARAM_SIZE
	.align		4
.L_23:
        /*007c*/ 	.byte	0x03, 0x19
        /*007e*/ 	.short	0x0028


	//----- nvinfo : EIATTR_PARAM_CBANK
	.align		4
        /*0080*/ 	.byte	0x04, 0x0a
        /*0082*/ 	.short	(.L_25 - .L_24)
	.align		4
.L_24:
        /*0084*/ 	.word	index@(.nv.constant0._Z11gpu_mat_mulPfS_S_ll)
        /*0088*/ 	.short	0x0380
        /*008a*/ 	.short	0x0028


	//----- nvinfo : EIATTR_SW_WAR
	.align		4
.L_25:
        /*008c*/ 	.byte	0x04, 0x36
        /*008e*/ 	.short	(.L_27 - .L_26)
.L_26:
        /*0090*/ 	.word	0x00000008
.L_27:


//--------------------- .nv.callgraph             --------------------------
	.section	.nv.callgraph,"",@"SHT_CUDA_CALLGRAPH"
	.align	4
	.sectionentsize	8
	.align		4
        /*0000*/ 	.word	0x00000000
	.align		4
        /*0004*/ 	.word	0xffffffff
	.align		4
        /*0008*/ 	.word	0x00000000
	.align		4
        /*000c*/ 	.word	0xfffffffe
	.align		4
        /*0010*/ 	.word	0x00000000
	.align		4
        /*0014*/ 	.word	0xfffffffd
	.align		4
        /*0018*/ 	.word	0x00000000
	.align		4
        /*001c*/ 	.word	0xfffffffc


//--------------------- .text._Z11gpu_mat_mulPfS_S_ll --------------------------
	.section	.text._Z11gpu_mat_mulPfS_S_ll,"ax",@progbits
	.align	128
        .global         _Z11gpu_mat_mulPfS_S_ll
        .type           _Z11gpu_mat_mulPfS_S_ll,@function
        .size           _Z11gpu_mat_mulPfS_S_ll,(.L_x_8 - _Z11gpu_mat_mulPfS_S_ll)
        .other          _Z11gpu_mat_mulPfS_S_ll,@"STO_CUDA_ENTRY STV_DEFAULT"
_Z11gpu_mat_mulPfS_S_ll:
.text._Z11gpu_mat_mulPfS_S_ll:
[----:B------:R-:W-:Y:S01]  /*0000*/  LDC R1, c[0x0][0x37c] ;  /* 0x0000df00ff017b82 */ /* 0x000fe20000000800 */
[----:B------:R-:W0:Y:S07]  /*0010*/  S2R R11, SR_TID.X ;  /* 0x00000000000b7919 */ /* 0x000e2e0000002100 */
[----:B------:R-:W0:Y:S01]  /*0020*/  S2UR UR4, SR_CTAID.X ;  /* 0x00000000000479c3 */ /* 0x000e220000002500 */
[----:B------:R-:W1:Y:S07]  /*0030*/  LDCU.64 UR6, c[0x0][0x3a0] ;  /* 0x00007400ff0677ac */ /* 0x000e6e0008000a00 */
[----:B------:R-:W0:Y:S02]  /*0040*/  LDC R10, c[0x0][0x360] ;  /* 0x0000d800ff0a7b82 */ /* 0x000e240000000800 */
[----:B0-----:R-:W-:-:S05]  /*0050*/  IMAD R10, R10, UR4, R11 ;  /* 0x000000040a0a7c24 */ /* 0x001fca000f8e020b */
[----:B-1----:R-:W-:-:S04]  /*0060*/  ISETP.GE.U32.AND P0, PT, R10, UR6, PT ;  /* 0x000000060a007c0c */ /* 0x002fc8000bf06070 */
[----:B------:R-:W-:-:S13]  /*0070*/  ISETP.GE.AND.EX P0, PT, RZ, UR7, PT, P0 ;  /* 0x00000007ff007c0c */ /* 0x000fda000bf06300 */
[----:B------:R-:W-:Y:S05]  /*0080*/  @P0 EXIT ;  /* 0x000000000000094d */ /* 0x000fea0003800000 */
[----:B------:R-:W0:Y:S02]  /*0090*/  LDCU UR4, c[0x0][0x39c] ;  /* 0x00007380ff0477ac */ /* 0x000e240008000800 */
[----:B0-----:R-:W-:-:S05]  /*00a0*/  IMAD.U32 R13, RZ, RZ, UR4 ;  /* 0x00000004ff0d7e24 */ /* 0x001fca000f8e00ff */
[----:B------:R-:W-:-:S13]  /*00b0*/  ISETP.NE.U32.AND P0, PT, R13, RZ, PT ;  /* 0x000000ff0d00720c */ /* 0x000fda0003f05070 */
[----:B------:R-:W-:Y:S05]  /*00c0*/  @P0 BRA `(.L_x_0) ;  /* 0x0000000000600947 */ /* 0x000fea0003800000 */
[----:B------:R-:W0:Y:S01]  /*00d0*/  LDC R12, c[0x0][0x398] ;  /* 0x0000e600ff0c7b82 */ /* 0x000e220000000800 */
[----:B------:R-:W-:Y:S01]  /*00e0*/  IMAD.MOV.U32 R15, RZ, RZ, RZ ;  /* 0x000000ffff0f7224 */ /* 0x000fe200078e00ff */
[----:B0-----:R-:W0:Y:S01]  /*00f0*/  I2F.U32.RP R0, R12 ;  /* 0x0000000c00007306 */ /* 0x001e220000209000 */
[----:B------:R-:W-:-:S07]  /*0100*/  ISETP.NE.U32.AND P2, PT, R12, RZ, PT ;  /* 0x000000ff0c00720c */ /* 0x000fce0003f45070 */
[----:B0-----:R-:W0:Y:S02]  /*0110*/  MUFU.RCP R0, R0 ;  /* 0x0000000000007308 */ /* 0x001e240000001000 */
[----:B0-----:R-:W-:-:S06]  /*0120*/  VIADD R2, R0, 0xffffffe ;  /* 0x0ffffffe00027836 */ /* 0x001fcc0000000000 */
[----:B------:R0:W1:Y:S02]  /*0130*/  F2I.FTZ.U32.TRUNC.NTZ R3, R2 ;  /* 0x0000000200037305 */ /* 0x000064000021f000 */
[----:B0-----:R-:W-:Y:S02]  /*0140*/  IMAD.MOV.U32 R2, RZ, RZ, RZ ;  /* 0x000000ffff027224 */ /* 0x001fe400078e00ff */
[----:B-1----:R-:W-:-:S04]  /*0150*/  IMAD R4, R3, R12, RZ ;  /* 0x0000000c03047224 */ /* 0x002fc800078e02ff */
[----:B------:R-:W-:-:S04]  /*0160*/  IMAD.MOV R5, RZ, RZ, -R4 ;  /* 0x000000ffff057224 */ /* 0x000fc800078e0a04 */
[----:B------:R-:W-:-:S06]  /*0170*/  IMAD.HI.U32 R3, R3, R5, R2 ;  /* 0x0000000503037227 */ /* 0x000fcc00078e0002 */
[----:B------:R-:W-:-:S04]  /*0180*/  IMAD.HI.U32 R14, R3, R10, RZ ;  /* 0x0000000a030e7227 */ /* 0x000fc800078e00ff */
[----:B------:R-:W-:-:S04]  /*0190*/  IMAD.MOV R3, RZ, RZ, -R14 ;  /* 0x000000ffff037224 */ /* 0x000fc800078e0a0e */
[----:B------:R-:W-:-:S05]  /*01a0*/  IMAD R3, R12, R3, R10 ;  /* 0x000000030c037224 */ /* 0x000fca00078e020a */
[----:B------:R-:W-:-:S13]  /*01b0*/  ISETP.GE.U32.AND P0, PT, R3, R12, PT ;  /* 0x0000000c0300720c */ /* 0x000fda0003f06070 */
[----:B------:R-:W-:Y:S02]  /*01c0*/  @P0 IMAD.IADD R3, R3, 0x1, -R12 ;  /* 0x0000000103030824 */ /* 0x000fe400078e0a0c */
[----:B------:R-:W-:-:S03]  /*01d0*/  @P0 VIADD R14, R14, 0x1 ;  /* 0x000000010e0e0836 */ /* 0x000fc60000000000 */
[----:B------:R-:W-:Y:S01]  /*01e0*/  ISETP.GE.U32.AND P1, PT, R3, R12, PT ;  /* 0x0000000c0300720c */ /* 0x000fe20003f26070 */
[----:B------:R-:W-:-:S12]  /*01f0*/  IMAD.MOV.U32 R3, RZ, RZ, RZ ;  /* 0x000000ffff037224 */ /* 0x000fd800078e00ff */
[----:B------:R-:W-:Y:S02]  /*0200*/  @P1 IADD3 R14, PT, PT, R14, 0x1, RZ ;  /* 0x000000010e0e1810 */ /* 0x000fe40007ffe0ff */
[----:B------:R-:W-:-:S05]  /*0210*/  @!P2 LOP3.LUT R14, RZ, R12, RZ, 0x33, !PT ;  /* 0x0000000cff0ea212 */ /* 0x000fca00078e33ff */
[----:B------:R-:W-:-:S04]  /*0220*/  IMAD.MOV R5, RZ, RZ, -R14 ;  /* 0x000000ffff057224 */ /* 0x000fc800078e0a0e */
[----:B------:R-:W-:Y:S01]  /*0230*/  IMAD R2, R12, R5, R10 ;  /* 0x000000050c027224 */ /* 0x000fe200078e020a */
[----:B------:R-:W-:Y:S06]  /*0240*/  BRA `(.L_x_1) ;  /* 0x0000000000287947 */ /* 0x000fec0003800000 */
.L_x_0:
[----:B------:R-:W-:-:S07]  /*0250*/  MOV R0, 0x270 ;  /* 0x0000027000007802 */ /* 0x000fce0000000f00 */
[----:B------:R-:W-:Y:S05]  /*0260*/  CALL.REL.NOINC `($__internal_0_$__cuda_sm20_div_s64) ;  /* 0x0000000800bc7944 */ /* 0x000fea0003c00000 */
[----:B------:R-:W0:Y:S01]  /*0270*/  LDC.64 R12, c[0x0][0x398] ;  /* 0x0000e600ff0c7b82 */ /* 0x000e220000000a00 */
[----:B------:R-:W-:Y:S01]  /*0280*/  IADD3 R5, P0, PT, RZ, -R14, RZ ;  /* 0x8000000eff057210 */ /* 0x000fe20007f1e0ff */
[----:B------:R-:W-:-:S04]  /*0290*/  IMAD.MOV.U32 R11, RZ, RZ, RZ ;  /* 0x000000ffff0b7224 */ /* 0x000fc800078e00ff */
[----:B------:R-:W-:-:S04]  /*02a0*/  IMAD.X R3, RZ, RZ, ~R15, P0 ;  /* 0x000000ffff037224 */ /* 0x000fc800000e0e0f */
[-C--:B0-----:R-:W-:Y:S02]  /*02b0*/  IMAD R0, R3, R12.reuse, RZ ;  /* 0x0000000c03007224 */ /* 0x081fe400078e02ff */
[----:B------:R-:W-:-:S04]  /*02c0*/  IMAD.WIDE.U32 R2, R5, R12, R10 ;  /* 0x0000000c05027225 */ /* 0x000fc800078e000a */
[----:B------:R-:W-:-:S04]  /*02d0*/  IMAD R5, R5, R13, R0 ;  /* 0x0000000d05057224 */ /* 0x000fc800078e0200 */
[----:B------:R-:W-:-:S07]  /*02e0*/  IMAD.IADD R3, R3, 0x1, R5 ;  /* 0x0000000103037824 */ /* 0x000fce00078e0205 */
.L_x_1:
[----:B------:R-:W-:Y:S01]  /*02f0*/  ISETP.GE.U32.AND P0, PT, R12, 0x1, PT ;  /* 0x000000010c00780c */ /* 0x000fe20003f06070 */
[----:B------:R-:W0:Y:S01]  /*0300*/  LDCU.64 UR4, c[0x0][0x358] ;  /* 0x00006b00ff0477ac */ /* 0x000e220008000a00 */
[----:B------:R-:W-:Y:S02]  /*0310*/  HFMA2 R20, -RZ, RZ, 0, 0 ;  /* 0x00000000ff147431 */ /* 0x000fe400000001ff */
[----:B------:R-:W-:-:S13]  /*0320*/  ISETP.GE.AND.EX P0, PT, R13, RZ, PT, P0 ;  /* 0x000000ff0d00720c */ /* 0x000fda0003f06300 */
[----:B------:R-:W-:Y:S05]  /*0330*/  @!P0 BRA `(.L_x_2) ;  /* 0x0000000800748947 */ /* 0x000fea0003800000 */
[C---:B------:R-:W-:Y:S01]  /*0340*/  ISETP.GE.U32.AND P1, PT, R12.reuse, 0x8, PT ;  /* 0x000000080c00780c */ /* 0x040fe20003f26070 */
[----:B------:R-:W-:Y:S01]  /*0350*/  IMAD.MOV.U32 R20, RZ, RZ, RZ ;  /* 0x000000ffff147224 */ /* 0x000fe200078e00ff */
[----:B------:R-:W-:Y:S01]  /*0360*/  LOP3.LUT R0, R12, 0x7, RZ, 0xc0, !PT ;  /* 0x000000070c007812 */ /* 0x000fe200078ec0ff */
[----:B------:R-:W-:Y:S01]  /*0370*/  IMAD.MOV.U32 R4, RZ, RZ, RZ ;  /* 0x000000ffff047224 */ /* 0x000fe200078e00ff */
[----:B------:R-:W-:Y:S01]  /*0380*/  ISETP.GE.U32.AND.EX P1, PT, R13, RZ, PT, P1 ;  /* 0x000000ff0d00720c */ /* 0x000fe20003f26110 */
[----:B------:R-:W-:Y:S01]  /*0390*/  IMAD.MOV.U32 R7, RZ, RZ, RZ ;  /* 0x000000ffff077224 */ /* 0x000fe200078e00ff */
[----:B------:R-:W-:-:S04]  /*03a0*/  ISETP.NE.U32.AND P0, PT, R0, RZ, PT ;  /* 0x000000ff0000720c */ /* 0x000fc80003f05070 */
[----:B------:R-:W-:-:S07]  /*03b0*/  ISETP.NE.AND.EX P0, PT, RZ, RZ, PT, P0 ;  /* 0x000000ffff00720c */ /* 0x000fce0003f05300 */
[----:B------:R-:W-:Y:S06]  /*03c0*/  @!P1 BRA `(.L_x_3) ;  /* 0x0000000400049947 */ /* 0x000fec0003800000 */
[----:B------:R-:W1:Y:S01]  /*03d0*/  LDCU.128 UR8, c[0x0][0x380] ;  /* 0x00007000ff0877ac */ /* 0x000e620008000c00 */
[C---:B------:R-:W-:Y:S01]  /*03e0*/  IMAD.SHL.U32 R27, R13.reuse, 0x4, RZ ;  /* 0x000000040d1b7824 */ /* 0x040fe200078e00ff */
[C---:B------:R-:W-:Y:S01]  /*03f0*/  LOP3.LUT R4, R12.reuse, 0xfffffff8, RZ, 0xc0, !PT ;  /* 0xfffffff80c047812 */ /* 0x040fe200078ec0ff */
[C---:B------:R-:W-:Y:S01]  /*0400*/  IMAD.WIDE.U32 R16, R12.reuse, 0x4, RZ ;  /* 0x000000040c107825 */ /* 0x040fe200078e00ff */
[----:B------:R-:W-:Y:S02]  /*0410*/  LOP3.LUT R7, R13, 0x7fffffff, RZ, 0xc0, !PT ;  /* 0x7fffffff0d077812 */ /* 0x000fe400078ec0ff */
[C---:B------:R-:W-:Y:S01]  /*0420*/  SHF.L.U64.HI R8, R12.reuse, 0x5, R13 ;  /* 0x000000050c087819 */ /* 0x040fe2000001020d */
[----:B------:R-:W-:Y:S01]  /*0430*/  IMAD.SHL.U32 R9, R12, 0x20, RZ ;  /* 0x000000200c097824 */ /* 0x000fe200078e00ff */
[----:B------:R-:W-:Y:S01]  /*0440*/  IADD3 R27, PT, PT, R17, R27, RZ ;  /* 0x0000001b111b7210 */ /* 0x000fe20007ffe0ff */
[----:B------:R-:W-:Y:S02]  /*0450*/  IMAD.MOV.U32 R20, RZ, RZ, RZ ;  /* 0x000000ffff147224 */ /* 0x000fe400078e00ff */
[----:B------:R-:W-:-:S02]  /*0460*/  IMAD.MOV.U32 R6, RZ, RZ, R4 ;  /* 0x000000ffff067224 */ /* 0x000fc400078e0004 */
[----:B------:R-:W-:Y:S01]  /*0470*/  IMAD.MOV.U32 R26, RZ, RZ, R7 ;  /* 0x000000ffff1a7224 */ /* 0x000fe200078e0007 */
[----:B-1----:R-:W-:Y:S02]  /*0480*/  LEA R28, P1, R2, UR10, 0x2 ;  /* 0x0000000a021c7c11 */ /* 0x002fe4000f8210ff */
[----:B------:R-:W-:Y:S02]  /*0490*/  LEA R18, P2, R14, UR8, 0x2 ;  /* 0x000000080e127c11 */ /* 0x000fe4000f8410ff */
[----:B------:R-:W-:Y:S02]  /*04a0*/  LEA.HI.X R5, R2, UR11, R3, 0x2, P1 ;  /* 0x0000000b02057c11 */ /* 0x000fe400088f1403 */
[----:B------:R-:W-:Y:S02]  /*04b0*/  LEA.HI.X R19, R14, UR9, R15, 0x2, P2 ;  /* 0x000000090e137c11 */ /* 0x000fe400090f140f */
[----:B------:R-:W-:-:S05]  /*04c0*/  IADD3 R18, P1, PT, R18, 0x10, RZ ;  /* 0x0000001012127810 */ /* 0x000fca0007f3e0ff */
[----:B------:R-:W-:-:S08]  /*04d0*/  IMAD.X R19, RZ, RZ, R19, P1 ;  /* 0x000000ffff137224 */ /* 0x000fd000008e0613 */
.L_x_4:
[----:B------:R-:W-:Y:S01]  /*04e0*/  IMAD.MOV.U32 R29, RZ, RZ, R5 ;  /* 0x000000ffff1d7224 */ /* 0x000fe200078e0005 */
[----:B------:R-:W-:Y:S01]  /*04f0*/  IADD3 R24, P1, PT, R28, R16, RZ ;  /* 0x000000101c187210 */ /* 0x000fe20007f3e0ff */
[----:B0-----:R-:W2:Y:S04]  /*0500*/  LDG.E R21, desc[UR4][R18.64+-0x10] ;  /* 0xfffff00412157981 */ /* 0x001ea8000c1e1900 */
[----:B------:R-:W2:Y:S01]  /*0510*/  LDG.E R22, desc[UR4][R28.64] ;  /* 0x000000041c167981 */ /* 0x000ea2000c1e1900 */
[----:B------:R-:W-:-:S03]  /*0520*/  IMAD.X R25, R5, 0x1, R27, P1 ;  /* 0x0000000105197824 */ /* 0x000fc600008e061b */
[----:B------:R-:W3:Y:S04]  /*0530*/  LDG.E R23, desc[UR4][R18.64+-0xc] ;  /* 0xfffff40412177981 */ /* 0x000ee8000c1e1900 */
[----:B------:R-:W3:Y:S01]  /*0540*/  LDG.E R29, desc[UR4][R24.64] ;  /* 0x00000004181d7981 */ /* 0x000ee2000c1e1900 */
[----:B--2---:R-:W-:Y:S01]  /*0550*/  FFMA R22, R21, R22, R20 ;  /* 0x0000001615167223 */ /* 0x004fe20000000014 */
[----:B------:R-:W-:Y:S02]  /*0560*/  IADD3 R20, P1, PT, R24, R16, RZ ;  /* 0x0000001018147210 */ /* 0x000fe40007f3e0ff */
[----:B------:R-:W2:Y:S03]  /*0570*/  LDG.E R24, desc[UR4][R18.64+-0x8] ;  /* 0xfffff80412187981 */ /* 0x000ea6000c1e1900 */
[----:B------:R-:W-:-:S02]  /*0580*/  IMAD.X R21, R25, 0x1, R27, P1 ;  /* 0x0000000119157824 */ /* 0x000fc400008e061b */
[----:B---3--:R-:W-:Y:S01]  /*0590*/  FFMA R29, R23, R29, R22 ;  /* 0x0000001d171d7223 */ /* 0x008fe20000000016 */
[----:B------:R-:W-:Y:S02]  /*05a0*/  IADD3 R22, P1, PT, R20, R16, RZ ;  /* 0x0000001014167210 */ /* 0x000fe40007f3e0ff */
[----:B------:R-:W2:Y:S02]  /*05b0*/  LDG.E R25, desc[UR4][R20.64] ;  /* 0x0000000414197981 */ /* 0x000ea4000c1e1900 */
[----:B------:R-:W-:-:S05]  /*05c0*/  IADD3.X R23, PT, PT, R21, R27, RZ, P1, !PT ;  /* 0x0000001b15177210 */ /* 0x000fca0000ffe4ff */
[----:B------:R-:W3:Y:S04]  /*05d0*/  LDG.E R21, desc[UR4][R22.64] ;  /* 0x0000000416157981 */ /* 0x000ee8000c1e1900 */
[----:B------:R-:W3:Y:S01]  /*05e0*/  LDG.E R20, desc[UR4][R18.64+-0x4] ;  /* 0xfffffc0412147981 */ /* 0x000ee2000c1e1900 */
[----:B--2---:R-:W-:Y:S01]  /*05f0*/  FFMA R29, R24, R25, R29 ;  /* 0x00000019181d7223 */ /* 0x004fe2000000001d */
[----:B------:R-:W-:Y:S02]  /*0600*/  IADD3 R24, P1, PT, R22, R16, RZ ;  /* 0x0000001016187210 */ /* 0x000fe40007f3e0ff */
[----:B------:R-:W2:Y:S03]  /*0610*/  LDG.E R22, desc[UR4][R18.64] ;  /* 0x0000000412167981 */ /* 0x000ea6000c1e1900 */
[----:B------:R-:W-:-:S05]  /*0620*/  IMAD.X R25, R23, 0x1, R27, P1 ;  /* 0x0000000117197824 */ /* 0x000fca00008e061b */
[----:B------:R-:W2:Y:S01]  /*0630*/  LDG.E R23, desc[UR4][R24.64] ;  /* 0x0000000418177981 */ /* 0x000ea2000c1e1900 */
[----:B---3--:R-:W-:Y:S01]  /*0640*/  FFMA R29, R20, R21, R29 ;  /* 0x00000015141d7223 */ /* 0x008fe2000000001d */
[----:B------:R-:W-:-:S05]  /*0650*/  IADD3 R20, P1, PT, R24, R16, RZ ;  /* 0x0000001018147210 */ /* 0x000fca0007f3e0ff */
[----:B------:R-:W-:Y:S01]  /*0660*/  IMAD.X R21, R25, 0x1, R27, P1 ;  /* 0x0000000119157824 */ /* 0x000fe200008e061b */
        /* <DEDUP_REMOVED lines=9> */
[----:B------:R-:W-:Y:S02]  /*0700*/  IMAD.X R25, R23, 0x1, R27, P1 ;  /* 0x0000000117197824 */ /* 0x000fe400008e061b */
[----:B------:R0:W3:Y:S04]  /*0710*/  LDG.E R23, desc[UR4][R18.64+0xc] ;  /* 0x00000c0412177981 */ /* 0x0000e8000c1e1900 */
[----:B------:R-:W3:Y:S01]  /*0720*/  LDG.E R24, desc[UR4][R24.64] ;  /* 0x0000000418187981 */ /* 0x000ee2000c1e1900 */
[----:B------:R-:W-:-:S04]  /*0730*/  IADD3 R6, P1, PT, R6, -0x8, RZ ;  /* 0xfffffff806067810 */ /* 0x000fc80007f3e0ff */
[----:B------:R-:W-:Y:S02]  /*0740*/  IADD3.X R26, PT, PT, R26, -0x1, RZ, P1, !PT ;  /* 0xffffffff1a1a7810 */ /* 0x000fe40000ffe4ff */
[----:B------:R-:W-:-:S04]  /*0750*/  ISETP.NE.U32.AND P1, PT, R6, RZ, PT ;  /* 0x000000ff0600720c */ /* 0x000fc80003f25070 */
[----:B------:R-:W-:Y:S02]  /*0760*/  ISETP.NE.AND.EX P1, PT, R26, RZ, PT, P1 ;  /* 0x000000ff1a00720c */ /* 0x000fe40003f25310 */
[----:B------:R-:W-:Y:S02]  /*0770*/  IADD3 R28, P2, PT, R28, R9, RZ ;  /* 0x000000091c1c7210 */ /* 0x000fe40007f5e0ff */
[----:B0-----:R-:W-:-:S03]  /*0780*/  IADD3 R18, P3, PT, R18, 0x20, RZ ;  /* 0x0000002012127810 */ /* 0x001fc60007f7e0ff */
[----:B------:R-:W-:Y:S02]  /*0790*/  IMAD.X R5, R5, 0x1, R8, P2 ;  /* 0x0000000105057824 */ /* 0x000fe400010e0608 */
[----:B------:R-:W-:Y:S02]  /*07a0*/  IMAD.X R19, RZ, RZ, R19, P3 ;  /* 0x000000ffff137224 */ /* 0x000fe400018e0613 */
[----:B--2---:R-:W-:-:S04]  /*07b0*/  FFMA R20, R20, R21, R29 ;  /* 0x0000001514147223 */ /* 0x004fc8000000001d */
[----:B---3--:R-:W-:Y:S01]  /*07c0*/  FFMA R20, R23, R24, R20 ;  /* 0x0000001817147223 */ /* 0x008fe20000000014 */
[----:B------:R-:W-:Y:S06]  /*07d0*/  @P1 BRA `(.L_x_4) ;  /* 0xfffffffc00401947 */ /* 0x000fec000383ffff */
.L_x_3:
[----:B------:R-:W-:Y:S05]  /*07e0*/  @!P0 BRA `(.L_x_2) ;  /* 0x0000000400488947 */ /* 0x000fea0003800000 */
[----:B------:R-:W-:Y:S02]  /*07f0*/  ISETP.GE.U32.AND P1, PT, R0, 0x4, PT ;  /* 0x000000040000780c */ /* 0x000fe40003f26070 */
[----:B------:R-:W-:Y:S02]  /*0800*/  LOP3.LUT R6, R12, 0x3, RZ, 0xc0, !PT ;  /* 0x000000030c067812 */ /* 0x000fe400078ec0ff */
[----:B------:R-:W-:Y:S02]  /*0810*/  ISETP.GE.U32.AND.EX P1, PT, RZ, RZ, PT, P1 ;  /* 0x000000ffff00720c */ /* 0x000fe40003f26110 */
[----:B------:R-:W-:-:S04]  /*0820*/  ISETP.NE.U32.AND P0, PT, R6, RZ, PT ;  /* 0x000000ff0600720c */ /* 0x000fc80003f05070 */
[----:B------:R-:W-:-:S07]  /*0830*/  ISETP.NE.AND.EX P0, PT, RZ, RZ, PT, P0 ;  /* 0x000000ffff00720c */ /* 0x000fce0003f05300 */
[----:B------:R-:W-:Y:S06]  /*0840*/  @!P1 BRA `(.L_x_5) ;  /* 0x0000000000849947 */ /* 0x000fec0003800000 */
[----:B------:R-:W1:Y:S01]  /*0850*/  LDCU.128 UR8, c[0x0][0x380] ;  /* 0x00007000ff0877ac */ /* 0x000e620008000c00 */
[-C--:B------:R-:W-:Y:S01]  /*0860*/  IMAD R0, R7, R12.reuse, RZ ;  /* 0x0000000c07007224 */ /* 0x080fe200078e02ff */
[----:B------:R-:W-:Y:S01]  /*0870*/  SHF.L.U64.HI R27, R12, 0x2, R13 ;  /* 0x000000020c1b7819 */ /* 0x000fe2000001020d */
[----:B------:R-:W-:-:S04]  /*0880*/  IMAD.WIDE.U32 R8, R4, R12, R2 ;  /* 0x0000000c04087225 */ /* 0x000fc800078e0002 */
[----:B------:R-:W-:Y:S01]  /*0890*/  IMAD R5, R4, R13, R0 ;  /* 0x0000000d04057224 */ /* 0x000fe200078e0200 */
[----:B------:R-:W-:Y:S01]  /*08a0*/  IADD3 R0, P1, PT, R14, R4, RZ ;  /* 0x000000040e007210 */ /* 0x000fe20007f3e0ff */
[----:B------:R-:W-:-:S03]  /*08b0*/  IMAD.SHL.U32 R23, R12, 0x4, RZ ;  /* 0x000000040c177824 */ /* 0x000fc600078e00ff */
[----:B------:R-:W-:Y:S01]  /*08c0*/  IADD3 R5, PT, PT, R9, R5, RZ ;  /* 0x0000000509057210 */ /* 0x000fe20007ffe0ff */
[----:B------:R-:W-:Y:S01]  /*08d0*/  IMAD.X R9, R15, 0x1, R7, P1 ;  /* 0x000000010f097824 */ /* 0x000fe200008e0607 */
[----:B-1----:R-:W-:Y:S02]  /*08e0*/  LEA R24, P3, R8, UR10, 0x2 ;  /* 0x0000000a08187c11 */ /* 0x002fe4000f8610ff */
[----:B------:R-:W-:Y:S02]  /*08f0*/  LEA R16, P2, R0, UR8, 0x2 ;  /* 0x0000000800107c11 */ /* 0x000fe4000f8410ff */
[----:B------:R-:W-:Y:S02]  /*0900*/  LEA.HI.X R25, R8, UR11, R5, 0x2, P3 ;  /* 0x0000000b08197c11 */ /* 0x000fe400098f1405 */
[----:B------:R-:W-:Y:S02]  /*0910*/  IADD3 R8, P1, PT, R23, R24, RZ ;  /* 0x0000001817087210 */ /* 0x000fe40007f3e0ff */
[----:B------:R-:W-:Y:S01]  /*0920*/  LEA.HI.X R17, R0, UR9, R9, 0x2, P2 ;  /* 0x0000000900117c11 */ /* 0x000fe200090f1409 */
[----:B0-----:R-:W2:Y:S01]  /*0930*/  LDG.E R5, desc[UR4][R24.64] ;  /* 0x0000000418057981 */ /* 0x001ea2000c1e1900 */
[----:B------:R-:W-:Y:S01]  /*0940*/  IADD3 R18, P2, PT, R8, R23, RZ ;  /* 0x0000001708127210 */ /* 0x000fe20007f5e0ff */
[----:B------:R-:W-:-:S02]  /*0950*/  IMAD.X R9, R27, 0x1, R25, P1 ;  /* 0x000000011b097824 */ /* 0x000fc400008e0619 */
[----:B------:R-:W2:Y:S01]  /*0960*/  LDG.E R21, desc[UR4][R16.64] ;  /* 0x0000000410157981 */ /* 0x000ea2000c1e1900 */
[----:B------:R-:W-:Y:S01]  /*0970*/  IADD3 R22, P1, PT, R18, R23, RZ ;  /* 0x0000001712167210 */ /* 0x000fe20007f3e0ff */
[--C-:B------:R-:W-:Y:S02]  /*0980*/  IMAD.X R19, R9, 0x1, R27.reuse, P2 ;  /* 0x0000000109137824 */ /* 0x100fe400010e061b */
[----:B------:R-:W3:Y:S04]  /*0990*/  LDG.E R8, desc[UR4][R8.64] ;  /* 0x0000000408087981 */ /* 0x000ee8000c1e1900 */
[----:B------:R-:W3:Y:S01]  /*09a0*/  LDG.E R0, desc[UR4][R16.64+0x4] ;  /* 0x0000040410007981 */ /* 0x000ee2000c1e1900 */
[----:B------:R-:W-:-:S03]  /*09b0*/  IMAD.X R23, R19, 0x1, R27, P1 ;  /* 0x0000000113177824 */ /* 0x000fc600008e061b */
[----:B------:R-:W4:Y:S04]  /*09c0*/  LDG.E R18, desc[UR4][R18.64] ;  /* 0x0000000412127981 */ /* 0x000f28000c1e1900 */
[----:B------:R-:W4:Y:S04]  /*09d0*/  LDG.E R27, desc[UR4][R16.64+0x8] ;  /* 0x00000804101b7981 */ /* 0x000f28000c1e1900 */
[----:B------:R-:W5:Y:S04]  /*09e0*/  LDG.E R25, desc[UR4][R16.64+0xc] ;  /* 0x00000c0410197981 */ /* 0x000f68000c1e1900 */
[----:B------:R-:W5:Y:S01]  /*09f0*/  LDG.E R22, desc[UR4][R22.64] ;  /* 0x0000000416167981 */ /* 0x000f62000c1e1900 */
[----:B------:R-:W-:-:S04]  /*0a00*/  IADD3 R4, P1, PT, R4, 0x4, RZ ;  /* 0x0000000404047810 */ /* 0x000fc80007f3e0ff */
[----:B------:R-:W-:Y:S01]  /*0a10*/  IADD3.X R7, PT, PT, RZ, R7, RZ, P1, !PT ;  /* 0x00000007ff077210 */ /* 0x000fe20000ffe4ff */
[----:B--2---:R-:W-:-:S04]  /*0a20*/  FFMA R5, R21, R5, R20 ;  /* 0x0000000515057223 */ /* 0x004fc80000000014 */
[----:B---3--:R-:W-:-:S04]  /*0a30*/  FFMA R0, R0, R8, R5 ;  /* 0x0000000800007223 */ /* 0x008fc80000000005 */
[----:B----4-:R-:W-:-:S04]  /*0a40*/  FFMA R0, R27, R18, R0 ;  /* 0x000000121b007223 */ /* 0x010fc80000000000 */
[----:B-----5:R-:W-:-:S07]  /*0a50*/  FFMA R20, R25, R22, R0 ;  /* 0x0000001619147223 */ /* 0x020fce0000000000 */
.L_x_5:
[----:B------:R-:W-:Y:S05]  /*0a60*/  @!P0 BRA `(.L_x_2) ;  /* 0x0000000000a88947 */ /* 0x000fea0003800000 */
[----:B------:R-:W-:Y:S02]  /*0a70*/  ISETP.NE.U32.AND P1, PT, R6, 0x1, PT ;  /* 0x000000010600780c */ /* 0x000fe40003f25070 */
[----:B------:R-:W-:Y:S02]  /*0a80*/  LOP3.LUT R0, R12, 0x1, RZ, 0xc0, !PT ;  /* 0x000000010c007812 */ /* 0x000fe400078ec0ff */
[----:B------:R-:W-:Y:S02]  /*0a90*/  ISETP.NE.AND.EX P1, PT, RZ, RZ, PT, P1 ;  /* 0x000000ffff00720c */ /* 0x000fe40003f25310 */
[----:B------:R-:W-:-:S04]  /*0aa0*/  ISETP.NE.U32.AND P0, PT, R0, 0x1, PT ;  /* 0x000000010000780c */ /* 0x000fc80003f05070 */
[----:B------:R-:W-:-:S07]  /*0ab0*/  ISETP.NE.U32.AND.EX P0, PT, RZ, RZ, PT, P0 ;  /* 0x000000ffff00720c */ /* 0x000fce0003f05100 */
[----:B------:R-:W-:Y:S06]  /*0ac0*/  @!P1 BRA `(.L_x_6) ;  /* 0x0000000000549947 */ /* 0x000fec0003800000 */
[----:B------:R-:W1:Y:S01]  /*0ad0*/  LDCU.128 UR8, c[0x0][0x380] ;  /* 0x00007000ff0877ac */ /* 0x000e620008000c00 */
[----:B------:R-:W-:Y:S01]  /*0ae0*/  IMAD R5, R7, R12, RZ ;  /* 0x0000000c07057224 */ /* 0x000fe200078e02ff */
[----:B------:R-:W-:Y:S01]  /*0af0*/  IADD3 R0, P1, PT, R14, R4, RZ ;  /* 0x000000040e007210 */ /* 0x000fe20007f3e0ff */
[----:B------:R-:W-:-:S04]  /*0b00*/  IMAD.WIDE.U32 R18, R4, R12, R2 ;  /* 0x0000000c04127225 */ /* 0x000fc800078e0002 */
[----:B------:R-:W-:Y:S02]  /*0b10*/  IMAD R9, R4, R13, R5 ;  /* 0x0000000d04097224 */ /* 0x000fe400078e0205 */
[----:B------:R-:W-:Y:S02]  /*0b20*/  IMAD.X R5, R15, 0x1, R7, P1 ;  /* 0x000000010f057824 */ /* 0x000fe400008e0607 */
[----:B------:R-:W-:Y:S01]  /*0b30*/  IMAD.IADD R17, R19, 0x1, R9 ;  /* 0x0000000113117824 */ /* 0x000fe200078e0209 */
[----:B-1----:R-:W-:Y:S02]  /*0b40*/  LEA R16, P1, R18, UR10, 0x2 ;  /* 0x0000000a12107c11 */ /* 0x002fe4000f8210ff */
[----:B------:R-:W-:Y:S02]  /*0b50*/  LEA R8, P2, R0, UR8, 0x2 ;  /* 0x0000000800087c11 */ /* 0x000fe4000f8410ff */
[----:B------:R-:W-:Y:S02]  /*0b60*/  LEA.HI.X R17, R18, UR11, R17, 0x2, P1 ;  /* 0x0000000b12117c11 */ /* 0x000fe400088f1411 */
[----:B------:R-:W-:-:S02]  /*0b70*/  LEA.HI.X R9, R0, UR9, R5, 0x2, P2 ;  /* 0x0000000900097c11 */ /* 0x000fc400090f1405 */
[C---:B------:R-:W-:Y:S02]  /*0b80*/  LEA R18, P1, R12.reuse, R16, 0x2 ;  /* 0x000000100c127211 */ /* 0x040fe400078210ff */
[----:B0-----:R-:W2:Y:S02]  /*0b90*/  LDG.E R16, desc[UR4][R16.64] ;  /* 0x0000000410107981 */ /* 0x001ea4000c1e1900 */
[----:B------:R-:W-:Y:S02]  /*0ba0*/  LEA.HI.X R19, R12, R17, R13, 0x2, P1 ;  /* 0x000000110c137211 */ /* 0x000fe400008f140d */
[----:B------:R-:W2:Y:S04]  /*0bb0*/  LDG.E R5, desc[UR4][R8.64] ;  /* 0x0000000408057981 */ /* 0x000ea8000c1e1900 */
[----:B------:R-:W3:Y:S04]  /*0bc0*/  LDG.E R0, desc[UR4][R8.64+0x4] ;  /* 0x0000040408007981 */ /* 0x000ee8000c1e1900 */
[----:B------:R-:W3:Y:S01]  /*0bd0*/  LDG.E R18, desc[UR4][R18.64] ;  /* 0x0000000412127981 */ /* 0x000ee2000c1e1900 */
[----:B------:R-:W-:-:S05]  /*0be0*/  IADD3 R4, P1, PT, R4, 0x2, RZ ;  /* 0x0000000204047810 */ /* 0x000fca0007f3e0ff */
[----:B------:R-:W-:Y:S02]  /*0bf0*/  IMAD.X R7, RZ, RZ, R7, P1 ;  /* 0x000000ffff077224 */ /* 0x000fe400008e0607 */
[----:B--2---:R-:W-:-:S04]  /*0c00*/  FFMA R5, R5, R16, R20 ;  /* 0x0000001005057223 */ /* 0x004fc80000000014 */
[----:B---3--:R-:W-:-:S07]  /*0c10*/  FFMA R20, R0, R18, R5 ;  /* 0x0000001200147223 */ /* 0x008fce0000000005 */
.L_x_6:
[----:B------:R-:W-:Y:S05]  /*0c20*/  @P0 BRA `(.L_x_2) ;  /* 0x0000000000380947 */ /* 0x000fea0003800000 */
        /* <DEDUP_REMOVED lines=10> */
[----:B------:R-:W-:-:S04]  /*0cd0*/  LEA.HI.X R5, R8, UR11, R5, 0x2, P1 ;  /* 0x0000000b08057c11 */ /* 0x000fc800088f1405 */
[----:B0-----:R-:W2:Y:S04]  /*0ce0*/  LDG.E R3, desc[UR4][R2.64] ;  /* 0x0000000402037981 */ /* 0x001ea8000c1e1900 */
[----:B------:R-:W2:Y:S02]  /*0cf0*/  LDG.E R4, desc[UR4][R4.64] ;  /* 0x0000000404047981 */ /* 0x000ea4000c1e1900 */
[----:B--2---:R-:W-:-:S07]  /*0d00*/  FFMA R20, R3, R4, R20 ;  /* 0x0000000403147223 */ /* 0x004fce0000000014 */
.L_x_2:
[----:B------:R-:W1:Y:S02]  /*0d10*/  LDCU.64 UR6, c[0x0][0x390] ;  /* 0x00007200ff0677ac */ /* 0x000e640008000a00 */
[----:B-1----:R-:W-:-:S04]  /*0d20*/  LEA R2, P0, R10, UR6, 0x2 ;  /* 0x000000060a027c11 */ /* 0x002fc8000f8010ff */
[----:B------:R-:W-:-:S05]  /*0d30*/  LEA.HI.X R3, R10, UR7, RZ, 0x2, P0 ;  /* 0x000000070a037c11 */ /* 0x000fca00080f14ff */
[----:B0-----:R-:W-:Y:S01]  /*0d40*/  STG.E desc[UR4][R2.64], R20 ;  /* 0x0000001402007986 */ /* 0x001fe2000c101904 */
[----:B------:R-:W-:Y:S05]  /*0d50*/  EXIT ;  /* 0x000000000000794d */ /* 0x000fea0003800000 */
        .weak           $__internal_0_$__cuda_sm20_div_s64
        .type           $__internal_0_$__cuda_sm20_div_s64,@function
        .size           $__internal_0_$__cuda_sm20_div_s64,(.L_x_8 - $__internal_0_$__cuda_sm20_div_s64)
$__internal_0_$__cuda_sm20_div_s64:
[----:B------:R-:W0:Y:S02]  /*0d60*/  LDCU.64 UR4, c[0x0][0x398] ;  /* 0x00007300ff0477ac */ /* 0x000e240008000a00 */
[----:B0-----:R-:W-:Y:S02]  /*0d70*/  IADD3 R2, P0, PT, RZ, -UR4, RZ ;  /* 0x80000004ff027c10 */ /* 0x001fe4000ff1e0ff */
[----:B------:R-:W-:Y:S02]  /*0d80*/  ISETP.LE.AND P1, PT, RZ, UR5, PT ;  /* 0x00000005ff007c0c */ /* 0x000fe4000bf23270 */
[----:B------:R-:W-:Y:S02]  /*0d90*/  IADD3.X R3, PT, PT, RZ, ~UR5, RZ, P0, !PT ;  /* 0x80000005ff037c10 */ /* 0x000fe400087fe4ff */
[----:B------:R-:W-:Y:S02]  /*0da0*/  SEL R2, R2, UR4, !P1 ;  /* 0x0000000402027c07 */ /* 0x000fe4000c800000 */
[----:B------:R-:W-:-:S04]  /*0db0*/  SEL R3, R3, UR5, !P1 ;  /* 0x0000000503037c07 */ /* 0x000fc8000c800000 */
[----:B------:R-:W0:Y:S08]  /*0dc0*/  I2F.U64.RP R8, R2 ;  /* 0x0000000200087312 */ /* 0x000e300000309000 */
[----:B0-----:R-:W0:Y:S02]  /*0dd0*/  MUFU.RCP R8, R8 ;  /* 0x0000000800087308 */ /* 0x001e240000001000 */
[----:B0-----:R-:W-:-:S06]  /*0de0*/  VIADD R4, R8, 0x1ffffffe ;  /* 0x1ffffffe08047836 */ /* 0x001fcc0000000000 */
[----:B------:R-:W0:Y:S02]  /*0df0*/  F2I.U64.TRUNC R4, R4 ;  /* 0x0000000400047311 */ /* 0x000e24000020d800 */
[----:B0-----:R-:W-:-:S04]  /*0e00*/  IMAD.WIDE.U32 R6, R4, R2, RZ ;  /* 0x0000000204067225 */ /* 0x001fc800078e00ff */
[----:B------:R-:W-:Y:S01]  /*0e10*/  IMAD R7, R4, R3, R7 ;  /* 0x0000000304077224 */ /* 0x000fe200078e0207 */
[----:B------:R-:W-:-:S03]  /*0e20*/  IADD3 R9, P0, PT, RZ, -R6, RZ ;  /* 0x80000006ff097210 */ /* 0x000fc60007f1e0ff */
[----:B------:R-:W-:Y:S02]  /*0e30*/  IMAD R7, R5, R2, R7 ;  /* 0x0000000205077224 */ /* 0x000fe400078e0207 */
[----:B------:R-:W-:-:S04]  /*0e40*/  IMAD.HI.U32 R6, R4, R9, RZ ;  /* 0x0000000904067227 */ /* 0x000fc800078e00ff */
[----:B------:R-:W-:Y:S02]  /*0e50*/  IMAD.X R13, RZ, RZ, ~R7, P0 ;  /* 0x000000ffff0d7224 */ /* 0x000fe400000e0e07 */
[----:B------:R-:W-:Y:S02]  /*0e60*/  IMAD.MOV.U32 R7, RZ, RZ, R4 ;  /* 0x000000ffff077224 */ /* 0x000fe400078e0004 */
[-C--:B------:R-:W-:Y:S02]  /*0e70*/  IMAD R15, R5, R13.reuse, RZ ;  /* 0x0000000d050f7224 */ /* 0x080fe400078e02ff */
[----:B------:R-:W-:-:S04]  /*0e80*/  IMAD.WIDE.U32 R6, P0, R4, R13, R6 ;  /* 0x0000000d04067225 */ /* 0x000fc80007800006 */
[----:B------:R-:W-:-:S04]  /*0e90*/  IMAD.HI.U32 R13, R5, R13, RZ ;  /* 0x0000000d050d7227 */ /* 0x000fc800078e00ff */
[----:B------:R-:W-:-:S05]  /*0ea0*/  IMAD.HI.U32 R6, P2, R5, R9, R6 ;  /* 0x0000000905067227 */ /* 0x000fca0007840006 */
[----:B------:R-:W-:Y:S01]  /*0eb0*/  IADD3 R7, P3, PT, R15, R6, RZ ;  /* 0x000000060f077210 */ /* 0x000fe20007f7e0ff */
[----:B------:R-:W-:-:S04]  /*0ec0*/  IMAD.X R6, R13, 0x1, R5, P0 ;  /* 0x000000010d067824 */ /* 0x000fc800000e0605 */
[----:B------:R-:W-:Y:S01]  /*0ed0*/  IMAD.WIDE.U32 R4, R7, R2, RZ ;  /* 0x0000000207047225 */ /* 0x000fe200078e00ff */
[----:B------:R-:W-:-:S03]  /*0ee0*/  IADD3.X R9, PT, PT, RZ, RZ, R6, P3, P2 ;  /* 0x000000ffff097210 */ /* 0x000fc60001fe4406 */
[----:B------:R-:W-:Y:S01]  /*0ef0*/  IMAD R5, R7, R3, R5 ;  /* 0x0000000307057224 */ /* 0x000fe200078e0205 */
[----:B------:R-:W-:-:S03]  /*0f00*/  IADD3 R13, P0, PT, RZ, -R4, RZ ;  /* 0x80000004ff0d7210 */ /* 0x000fc60007f1e0ff */
[----:B------:R-:W-:Y:S02]  /*0f10*/  IMAD R5, R9, R2, R5 ;  /* 0x0000000209057224 */ /* 0x000fe400078e0205 */
[----:B------:R-:W-:-:S04]  /*0f20*/  IMAD.HI.U32 R6, R7, R13, RZ ;  /* 0x0000000d07067227 */ /* 0x000fc800078e00ff */
[----:B------:R-:W-:Y:S02]  /*0f30*/  IMAD.X R4, RZ, RZ, ~R5, P0 ;  /* 0x000000ffff047224 */ /* 0x000fe400000e0e05 */
[----:B------:R-:W-:Y:S02]  /*0f40*/  IMAD.MOV.U32 R5, RZ, RZ, RZ ;  /* 0x000000ffff057224 */ /* 0x000fe400078e00ff */
[----:B------:R-:W-:-:S04]  /*0f50*/  IMAD.WIDE.U32 R6, P0, R7, R4, R6 ;  /* 0x0000000407067225 */ /* 0x000fc80007800006 */
[C---:B------:R-:W-:Y:S02]  /*0f60*/  IMAD R8, R9.reuse, R4, RZ ;  /* 0x0000000409087224 */ /* 0x040fe400078e02ff */
[----:B------:R-:W-:-:S04]  /*0f70*/  IMAD.HI.U32 R7, P2, R9, R13, R6 ;  /* 0x0000000d09077227 */ /* 0x000fc80007840006 */
[----:B------:R-:W-:Y:S01]  /*0f80*/  IMAD.HI.U32 R6, R9, R4, RZ ;  /* 0x0000000409067227 */ /* 0x000fe200078e00ff */
[----:B------:R-:W-:-:S04]  /*0f90*/  IADD3 R7, P3, PT, R8, R7, RZ ;  /* 0x0000000708077210 */ /* 0x000fc80007f7e0ff */
[----:B------:R-:W-:Y:S01]  /*0fa0*/  IADD3.X R9, PT, PT, R6, R9, RZ, P0, !PT ;  /* 0x0000000906097210 */ /* 0x000fe200007fe4ff */
[----:B------:R-:W-:-:S03]  /*0fb0*/  IMAD.HI.U32 R4, R7, R10, RZ ;  /* 0x0000000a07047227 */ /* 0x000fc600078e00ff */
[----:B------:R-:W-:Y:S01]  /*0fc0*/  IADD3.X R9, PT, PT, RZ, RZ, R9, P3, P2 ;  /* 0x000000ffff097210 */ /* 0x000fe20001fe4409 */
[----:B------:R-:W-:-:S04]  /*0fd0*/  IMAD.WIDE.U32 R4, RZ, R7, R4 ;  /* 0x00000007ff047225 */ /* 0x000fc800078e0004 */
[----:B------:R-:W-:-:S04]  /*0fe0*/  IMAD.HI.U32 R4, P0, R9, R10, R4 ;  /* 0x0000000a09047227 */ /* 0x000fc80007800004 */
[----:B------:R-:W-:Y:S01]  /*0ff0*/  IMAD.X R6, RZ, RZ, RZ, P0 ;  /* 0x000000ffff067224 */ /* 0x000fe200000e06ff */
[----:B------:R-:W-:-:S05]  /*1000*/  IADD3 R7, P2, PT, RZ, R4, RZ ;  /* 0x00000004ff077210 */ /* 0x000fca0007f5e0ff */
[----:B------:R-:W-:-:S04]  /*1010*/  IMAD.WIDE.U32 R4, R7, R2, RZ ;  /* 0x0000000207047225 */ /* 0x000fc800078e00ff */
[----:B------:R-:W-:Y:S01]  /*1020*/  IMAD.X R9, RZ, RZ, R6, P2 ;  /* 0x000000ffff097224 */ /* 0x000fe200010e0606 */
[----:B------:R-:W-:Y:S01]  /*1030*/  IADD3 R15, P2, PT, -R4, R10, RZ ;  /* 0x0000000a040f7210 */ /* 0x000fe20007f5e1ff */
[C---:B------:R-:W-:Y:S01]  /*1040*/  IMAD R5, R7.reuse, R3, R5 ;  /* 0x0000000307057224 */ /* 0x040fe200078e0205 */
[----:B------:R-:W-:Y:S02]  /*1050*/  IADD3 R4, P3, PT, R7, 0x1, RZ ;  /* 0x0000000107047810 */ /* 0x000fe40007f7e0ff */
[-C--:B------:R-:W-:Y:S01]  /*1060*/  ISETP.GE.U32.AND P0, PT, R15, R2.reuse, PT ;  /* 0x000000020f00720c */ /* 0x080fe20003f06070 */
[----:B------:R-:W-:Y:S01]  /*1070*/  IMAD R5, R9, R2, R5 ;  /* 0x0000000209057224 */ /* 0x000fe200078e0205 */
[----:B------:R-:W-:-:S03]  /*1080*/  IADD3.X R6, PT, PT, RZ, R9, RZ, P3, !PT ;  /* 0x00000009ff067210 */ /* 0x000fc60001ffe4ff */
[----:B------:R-:W-:Y:S01]  /*1090*/  IMAD.X R17, RZ, RZ, ~R5, P2 ;  /* 0x000000ffff117224 */ /* 0x000fe200010e0e05 */
[----:B------:R-:W-:-:S04]  /*10a0*/  IADD3 R5, P2, PT, R15, -R2, RZ ;  /* 0x800000020f057210 */ /* 0x000fc80007f5e0ff */
[C---:B------:R-:W-:Y:S01]  /*10b0*/  ISETP.GE.U32.AND.EX P0, PT, R17.reuse, R3, PT, P0 ;  /* 0x000000031100720c */ /* 0x040fe20003f06100 */
[----:B------:R-:W-:-:S03]  /*10c0*/  IMAD.X R13, R17, 0x1, ~R3, P2 ;  /* 0x00000001110d7824 */ /* 0x000fc600010e0e03 */
[----:B------:R-:W-:Y:S02]  /*10d0*/  SEL R5, R5, R15, P0 ;  /* 0x0000000f05057207 */ /* 0x000fe40000000000 */
[----:B------:R-:W-:Y:S02]  /*10e0*/  SEL R7, R4, R7, P0 ;  /* 0x0000000704077207 */ /* 0x000fe40000000000 */
[----:B------:R-:W-:Y:S02]  /*10f0*/  SEL R13, R13, R17, P0 ;  /* 0x000000110d0d7207 */ /* 0x000fe40000000000 */
[----:B------:R-:W-:Y:S02]  /*1100*/  ISETP.GE.U32.AND P2, PT, R5, R2, PT ;  /* 0x000000020500720c */ /* 0x000fe40003f46070 */
[----:B------:R-:W-:Y:S02]  /*1110*/  SEL R2, R6, R9, P0 ;  /* 0x0000000906027207 */ /* 0x000fe40000000000 */
[----:B------:R-:W-:-:S02]  /*1120*/  IADD3 R14, P3, PT, R7, 0x1, RZ ;  /* 0x00000001070e7810 */ /* 0x000fc40007f7e0ff */
[----:B------:R-:W-:-:S03]  /*1130*/  ISETP.GE.U32.AND.EX P0, PT, R13, R3, PT, P2 ;  /* 0x000000030d00720c */ /* 0x000fc60003f06120 */
[----:B------:R-:W-:Y:S01]  /*1140*/  IMAD.X R15, RZ, RZ, R2, P3 ;  /* 0x000000ffff0f7224 */ /* 0x000fe200018e0602 */
[----:B------:R-:W-:-:S04]  /*1150*/  SEL R14, R14, R7, P0 ;  /* 0x000000070e0e7207 */ /* 0x000fc80000000000 */
[----:B------:R-:W-:Y:S02]  /*1160*/  SEL R15, R15, R2, P0 ;  /* 0x000000020f0f7207 */ /* 0x000fe40000000000 */
[-C--:B------:R-:W-:Y:S02]  /*1170*/  IADD3 R3, P2, PT, RZ, -R14.reuse, RZ ;  /* 0x8000000eff037210 */ /* 0x080fe40007f5e0ff */
[----:B------:R-:W-:Y:S02]  /*1180*/  ISETP.NE.U32.AND P0, PT, RZ, UR4, PT ;  /* 0x00000004ff007c0c */ /* 0x000fe4000bf05070 */
[----:B------:R-:W-:Y:S01]  /*1190*/  SEL R14, R3, R14, !P1 ;  /* 0x0000000e030e7207 */ /* 0x000fe20004800000 */
[----:B------:R-:W-:Y:S01]  /*11a0*/  IMAD.X R2, RZ, RZ, ~R15, P2 ;  /* 0x000000ffff027224 */ /* 0x000fe200010e0e0f */
[----:B------:R-:W-:Y:S01]  /*11b0*/  ISETP.NE.AND.EX P0, PT, RZ, UR5, PT, P0 ;  /* 0x00000005ff007c0c */ /* 0x000fe2000bf05300 */
[----:B------:R-:W-:-:S03]  /*11c0*/  IMAD.MOV.U32 R3, RZ, RZ, 0x0 ;  /* 0x00000000ff037424 */ /* 0x000fc600078e00ff */
[----:B------:R-:W-:Y:S01]  /*11d0*/  SEL R15, R2, R15, !P1 ;  /* 0x0000000f020f7207 */ /* 0x000fe20004800000 */
[----:B------:R-:W-:Y:S01]  /*11e0*/  IMAD.MOV.U32 R2, RZ, RZ, R0 ;  /* 0x000000ffff027224 */ /* 0x000fe200078e0000 */
[----:B------:R-:W-:Y:S02]  /*11f0*/  SEL R14, R14, 0xffffffff, P0 ;  /* 0xffffffff0e0e7807 */ /* 0x000fe40000000000 */
[----:B------:R-:W-:Y:S01]  /*1200*/  SEL R15, R15, 0xffffffff, P0 ;  /* 0xffffffff0f0f7807 */ /* 0x000fe20000000000 */
[----:B------:R-:W-:Y:S06]  /*1210*/  RET.REL.NODEC R2 `(_Z11gpu_mat_mulPfS_S_ll) ;  /* 0xffffffec02787950 */ /* 0x000fec0003c3ffff */
.L_x_7:
[----:B------:R-:W-:-:S00]  /*1220*/  BRA `(.L_x_7) ;  /* 0xfffffffc00fc7947 */ /* 0x000fc0000383ffff */
[----:B------:R-:W-:-:S00]  /*1230*/  NOP ;  /* 0x0000000000007918 */ /* 0x000fc00000000000 */
        /* <DEDUP_REMOVED lines=12> */
.L_x_8:


//--------------------- .nv.shared.reserved.0     --------------------------
	.section	.nv.shared.reserved.0,"aw",@nobits
	.weak		__nv_reservedSMEM_offset_0_alias
	.size		__nv_reservedSMEM_offset_0_alias, 0, 64
	.other		__nv_reservedSMEM_offset_0_alias,@"STO_CUDA_RESERVED_SHARED STV_DEFAULT"
__nv_reservedSMEM_offset_0_alias:
	.zero		0
	.zero		64


//--------------------- .nv.constant0._Z11gpu_mat_mulPfS_S_ll --------------------------
	.section	.nv.constant0._Z11gpu_mat_mulPfS_S_ll,"a",@progbits
	.sectionflags	@""
	.align	4
.nv.constant0._Z11gpu_mat_mulPfS_S_ll:
	.zero		936


//--------------------- SYMBOLS --------------------------

	.type		.nv.reservedSmem.offset0,@object
	.size		.nv.reservedSmem.offset0,0x4
